//
// Generated by NVIDIA NVVM Compiler
//
// Compiler Build ID: CL-36424714
// Cuda compilation tools, release 13.0, V13.0.88
// Based on NVVM 20.0.0
//

.version 9.0
.target sm_100
.address_size 64

	// .globl	_Z3addPiS_S_

.visible .entry _Z3addPiS_S_(
	.param .u64 .ptr .align 1 _Z3addPiS_S__param_0,
	.param .u64 .ptr .align 1 _Z3addPiS_S__param_1,
	.param .u64 .ptr .align 1 _Z3addPiS_S__param_2
)
{
	.reg .pred 	%p<3>;
	.reg .b32 	%r<13>;
	.reg .b64 	%rd<11>;

	ld.param.u64 	%rd4, [_Z3addPiS_S__param_0];
	ld.param.u64 	%rd5, [_Z3addPiS_S__param_1];
	ld.param.u64 	%rd6, [_Z3addPiS_S__param_2];
	mov.u32 	%r6, %ctaid.x;
	mov.u32 	%r1, %ntid.x;
	mov.u32 	%r7, %tid.x;
	mad.lo.s32 	%r12, %r6, %r1, %r7;
	setp.gt.s32 	%p1, %r12, 19999;
	@%p1 bra 	$L__BB0_3;
	mov.u32 	%r8, %nctaid.x;
	mul.lo.s32 	%r3, %r1, %r8;
	cvta.to.global.u64 	%rd1, %rd4;
	cvta.to.global.u64 	%rd2, %rd5;
	cvta.to.global.u64 	%rd3, %rd6;
$L__BB0_2:
	mul.wide.s32 	%rd7, %r12, 4;
	add.s64 	%rd8, %rd1, %rd7;
	ld.global.u32 	%r9, [%rd8];
	add.s64 	%rd9, %rd2, %rd7;
	ld.global.u32 	%r10, [%rd9];
	add.s32 	%r11, %r10, %r9;
	add.s64 	%rd10, %rd3, %rd7;
	st.global.u32 	[%rd10], %r11;
	add.s32 	%r12, %r12, %r3;
	setp.lt.s32 	%p2, %r12, 20000;
	@%p2 bra 	$L__BB0_2;
$L__BB0_3:
	ret;

}


// ===== COMPILED SASS (sm_100) =====

	.target	sm_100

	.elftype	@"ET_EXEC"


//--------------------- .note.nv.tkinfo           --------------------------
	.section	.note.nv.tkinfo,"",@"SHT_NOTE"
	.sectionflags	@"SHF_NOTE_NV_TKINFO"
	.tkinfo
        /*0018*/ 	.word	0x00000002
        /*0030*/ 	.string	""
        /*0030*/ 	.string	"ptxas"
        /*0030*/ 	.string	"Cuda compilation tools, release 13.0, V13.0.88"
        /*0030*/ 	.string	"Build cuda_13.0.r13.0/compiler.36424714_0"
        /*0030*/ 	.string	"-arch sm_100 -m 64 "



//--------------------- .note.nv.cuinfo           --------------------------
	.section	.note.nv.cuinfo,"",@"SHT_NOTE"
	.sectionflags	@"SHF_NOTE_NV_CUINFO"
        /*0018*/ 	.short	0x0002
        /*001a*/ 	.short	0x0064
        /*001c*/ 	.short	0x0082
	.zero		2


//--------------------- .nv.info                  --------------------------
	.section	.nv.info,"",@"SHT_CUDA_INFO"
	.align	4


	//----- nvinfo : EIATTR_REGCOUNT
	.align		4
        /*0000*/ 	.byte	0x04, 0x2f
        /*0002*/ 	.short	(.L_1 - .L_0)
	.align		4
.L_0:
        /*0004*/ 	.word	index@(_Z3addPiS_S_)
        /*0008*/ 	.word	0x00000014


	//----- nvinfo : EIATTR_FRAME_SIZE
	.align		4
.L_1:
        /*000c*/ 	.byte	0x04, 0x11
        /*000e*/ 	.short	(.L_3 - .L_2)
	.align		4
.L_2:
        /*0010*/ 	.word	index@(_Z3addPiS_S_)
        /*0014*/ 	.word	0x00000000


	//----- nvinfo : EIATTR_MIN_STACK_SIZE
	.align		4
.L_3:
        /*0018*/ 	.byte	0x04, 0x12
        /*001a*/ 	.short	(.L_5 - .L_4)
	.align		4
.L_4:
        /*001c*/ 	.word	index@(_Z3addPiS_S_)
        /*0020*/ 	.word	0x00000000
.L_5:


//--------------------- .nv.compat                --------------------------
	.section	.nv.compat,"",@"SHT_CUDA_COMPAT_INFO"
	.align	4
        /*0000*/ 	.byte	0x02, 0x09, 0x00, 0x00, 0x02, 0x02, 0x01, 0x00, 0x02, 0x05, 0x05, 0x00, 0x03, 0x07, 0x01, 0x01
        /*0010*/ 	.byte	0x02, 0x03, 0x00, 0x00, 0x02, 0x06, 0x01, 0x00, 0x04, 0x0b, 0x08, 0x00, 0x09, 0x00, 0x00, 0x00
        /*0020*/ 	.byte	0x00, 0x00, 0x00, 0x00


//--------------------- .nv.info._Z3addPiS_S_     --------------------------
	.section	.nv.info._Z3addPiS_S_,"",@"SHT_CUDA_INFO"
	.sectionflags	@""
	.align	4


	//----- nvinfo : EIATTR_CUDA_API_VERSION
	.align		4
        /*0000*/ 	.byte	0x04, 0x37
        /*0002*/ 	.short	(.L_7 - .L_6)
.L_6:
        /*0004*/ 	.word	0x00000082


	//----- nvinfo : EIATTR_KPARAM_INFO
	.align		4
.L_7:
        /*0008*/ 	.byte	0x04, 0x17
        /*000a*/ 	.short	(.L_9 - .L_8)
.L_8:
        /*000c*/ 	.word	0x00000000
        /*0010*/ 	.short	0x0002
        /*0012*/ 	.short	0x0010
        /*0014*/ 	.byte	0x00, 0xf5, 0x21, 0x00


	//----- nvinfo : EIATTR_KPARAM_INFO
	.align		4
.L_9:
        /*0018*/ 	.byte	0x04, 0x17
        /*001a*/ 	.short	(.L_11 - .L_10)
.L_10:
        /*001c*/ 	.word	0x00000000
        /*0020*/ 	.short	0x0001
        /*0022*/ 	.short	0x0008
        /*0024*/ 	.byte	0x00, 0xf5, 0x21, 0x00


	//----- nvinfo : EIATTR_KPARAM_INFO
	.align		4
.L_11:
        /*0028*/ 	.byte	0x04, 0x17
        /*002a*/ 	.short	(.L_13 - .L_12)
.L_12:
        /*002c*/ 	.word	0x00000000
        /*0030*/ 	.short	0x0000
        /*0032*/ 	.short	0x0000
        /*0034*/ 	.byte	0x00, 0xf5, 0x21, 0x00


	//----- nvinfo : EIATTR_SPARSE_MMA_MASK
	.align		4
.L_13:
        /*0038*/ 	.byte	0x03, 0x50
        /*003a*/ 	.short	0x0000


	//----- nvinfo : EIATTR_MAXREG_COUNT
	.align		4
        /*003c*/ 	.byte	0x03, 0x1b
        /*003e*/ 	.short	0x00ff


	//----- nvinfo : EIATTR_MERCURY_ISA_VERSION
	.align		4
        /*0040*/ 	.byte	0x03, 0x5f
        /*0042*/ 	.short	0x0101


	//----- nvinfo : EIATTR_VRC_CTA_INIT_COUNT
	.align		4
        /*0044*/ 	.byte	0x02, 0x4a
	.zero		1
	.zero		1


	//----- nvinfo : EIATTR_EXIT_INSTR_OFFSETS
	.align		4
        /*0048*/ 	.byte	0x04, 0x1c
        /*004a*/ 	.short	(.L_15 - .L_14)


	//   ....[0]....
.L_14:
        /*004c*/ 	.word	0x00000060


	//   ....[1]....
        /*0050*/ 	.word	0x00000170


	//----- nvinfo : EIATTR_CRS_STACK_SIZE
	.align		4
.L_15:
        /*0054*/ 	.byte	0x04, 0x1e
        /*0056*/ 	.short	(.L_17 - .L_16)
.L_16:
        /*0058*/ 	.word	0x00000000


	//----- nvinfo : EIATTR_CBANK_PARAM_SIZE
	.align		4
.L_17:
        /*005c*/ 	.byte	0x03, 0x19
        /*005e*/ 	.short	0x0018


	//----- nvinfo : EIATTR_PARAM_CBANK
	.align		4
        /*0060*/ 	.byte	0x04, 0x0a
        /*0062*/ 	.short	(.L_19 - .L_18)
	.align		4
.L_18:
        /*0064*/ 	.word	index@(.nv.constant0._Z3addPiS_S_)
        /*0068*/ 	.short	0x0380
        /*006a*/ 	.short	0x0018


	//----- nvinfo : EIATTR_SW_WAR
	.align		4
.L_19:
        /*006c*/ 	.byte	0x04, 0x36
        /*006e*/ 	.short	(.L_21 - .L_20)
.L_20:
        /*0070*/ 	.word	0x00000008
.L_21:


//--------------------- .nv.callgraph             --------------------------
	.section	.nv.callgraph,"",@"SHT_CUDA_CALLGRAPH"
	.align	4
	.sectionentsize	8
	.align		4
        /*0000*/ 	.word	0x00000000
	.align		4
        /*0004*/ 	.word	0xffffffff
	.align		4
        /*0008*/ 	.word	0x00000000
	.align		4
        /*000c*/ 	.word	0xfffffffe
	.align		4
        /*0010*/ 	.word	0x00000000
	.align		4
        /*0014*/ 	.word	0xfffffffd
	.align		4
        /*0018*/ 	.word	0x00000000
	.align		4
        /*001c*/ 	.word	0xfffffffc


//--------------------- .text._Z3addPiS_S_        --------------------------
	.section	.text._Z3addPiS_S_,"ax",@progbits
	.align	128
        .global         _Z3addPiS_S_
        .type           _Z3addPiS_S_,@function
        .size           _Z3addPiS_S_,(.L_x_2 - _Z3addPiS_S_)
        .other          _Z3addPiS_S_,@"STO_CUDA_ENTRY STV_DEFAULT"
_Z3addPiS_S_:
.text._Z3addPiS_S_:
[----:B------:R-:W-:Y:S01]  /*0000*/  LDC R1, c[0x0][0x37c] ;  /* 0x0000df00ff017b82 */ /* 0x000fe20000000800 */
[----:B------:R-:W0:Y:S07]  /*0010*/  S2R R0, SR_TID.X ;  /* 0x0000000000007919 */ /* 0x000e2e0000002100 */
[----:B------:R-:W0:Y:S08]  /*0020*/  S2UR UR4, SR_CTAID.X ;  /* 0x00000000000479c3 */ /* 0x000e300000002500 */
[----:B------:R-:W0:Y:S02]  /*0030*/  LDC R15, c[0x0][0x360] ;  /* 0x0000d800ff0f7b82 */ /* 0x000e240000000800 */
[----:B0-----:R-:W-:-:S05]  /*0040*/  IMAD R0, R15, UR4, R0 ;  /* 0x000000040f007c24 */ /* 0x001fca000f8e0200 */
[----:B------:R-:W-:-:S13]  /*0050*/  ISETP.GT.AND P0, PT, R0, 0x4e1f, PT ;  /* 0x00004e1f0000780c */ /* 0x000fda0003f04270 */
[----:B------:R-:W-:Y:S05]  /*0060*/  @P0 EXIT ;  /* 0x000000000000094d */ /* 0x000fea0003800000 */
[----:B------:R-:W0:Y:S01]  /*0070*/  LDC.64 R12, c[0x0][0x390] ;  /* 0x0000e400ff0c7b82 */ /* 0x000e220000000a00 */
[----:B------:R-:W1:Y:S01]  /*0080*/  LDCU UR4, c[0x0][0x370] ;  /* 0x00006e00ff0477ac */ /* 0x000e620008000800 */
[----:B------:R-:W2:Y:S06]  /*0090*/  LDCU.64 UR6, c[0x0][0x358] ;  /* 0x00006b00ff0677ac */ /* 0x000eac0008000a00 */
[----:B------:R-:W3:Y:S08]  /*00a0*/  LDC.64 R8, c[0x0][0x380] ;  /* 0x0000e000ff087b82 */ /* 0x000ef00000000a00 */
[----:B------:R-:W4:Y:S01]  /*00b0*/  LDC.64 R10, c[0x0][0x388] ;  /* 0x0000e200ff0a7b82 */ /* 0x000f220000000a00 */
[----:B-1----:R-:W-:-:S07]  /*00c0*/  IMAD R15, R15, UR4, RZ ;  /* 0x000000040f0f7c24 */ /* 0x002fce000f8e02ff */
.L_x_0:
[----:B---3--:R-:W-:-:S04]  /*00d0*/  IMAD.WIDE R2, R0, 0x4, R8 ;  /* 0x0000000400027825 */ /* 0x008fc800078e0208 */
[C---:B----4-:R-:W-:Y:S02]  /*00e0*/  IMAD.WIDE R4, R0.reuse, 0x4, R10 ;  /* 0x0000000400047825 */ /* 0x050fe400078e020a */
[----:B--2---:R-:W2:Y:S04]  /*00f0*/  LDG.E R2, desc[UR6][R2.64] ;  /* 0x0000000602027981 */ /* 0x004ea8000c1e1900 */
[----:B------:R-:W2:Y:S01]  /*0100*/  LDG.E R5, desc[UR6][R4.64] ;  /* 0x0000000604057981 */ /* 0x000ea2000c1e1900 */
[----:B01----:R-:W-:Y:S01]  /*0110*/  IMAD.WIDE R6, R0, 0x4, R12 ;  /* 0x0000000400067825 */ /* 0x003fe200078e020c */
[----:B------:R-:W-:-:S04]  /*0120*/  IADD3 R0, PT, PT, R15, R0, RZ ;  /* 0x000000000f007210 */ /* 0x000fc80007ffe0ff */
[----:B------:R-:W-:Y:S02]  /*0130*/  ISETP.GE.AND P0, PT, R0, 0x4e20, PT ;  /* 0x00004e200000780c */ /* 0x000fe40003f06270 */
[----:B--2---:R-:W-:-:S05]  /*0140*/  IADD3 R17, PT, PT, R2, R5, RZ ;  /* 0x0000000502117210 */ /* 0x004fca0007ffe0ff */
[----:B------:R1:W-:Y:S06]  /*0150*/  STG.E desc[UR6][R6.64], R17 ;  /* 0x0000001106007986 */ /* 0x0003ec000c101906 */
[----:B------:R-:W-:Y:S05]  /*0160*/  @!P0 BRA `(.L_x_0) ;  /* 0xfffffffc00d88947 */ /* 0x000fea000383ffff */
[----:B------:R-:W-:Y:S05]  /*0170*/  EXIT ;  /* 0x000000000000794d */ /* 0x000fea0003800000 */
.L_x_1:
[----:B------:R-:W-:-:S00]  /*0180*/  BRA `(.L_x_1) ;  /* 0xfffffffc00fc7947 */ /* 0x000fc0000383ffff */
[----:B------:R-:W-:-:S00]  /*0190*/  NOP ;  /* 0x0000000000007918 */ /* 0x000fc00000000000 */
        /* <DEDUP_REMOVED lines=14> */
.L_x_2:


//--------------------- .nv.shared.reserved.0     --------------------------
	.section	.nv.shared.reserved.0,"aw",@nobits
	.weak		__nv_reservedSMEM_offset_0_alias
	.size		__nv_reservedSMEM_offset_0_alias, 0, 64
	.other		__nv_reservedSMEM_offset_0_alias,@"STO_CUDA_RESERVED_SHARED STV_DEFAULT"
__nv_reservedSMEM_offset_0_alias:
	.zero		0
	.zero		64


//--------------------- .nv.constant0._Z3addPiS_S_ --------------------------
	.section	.nv.constant0._Z3addPiS_S_,"a",@progbits
	.sectionflags	@""
	.align	4
.nv.constant0._Z3addPiS_S_:
	.zero		920


//--------------------- SYMBOLS --------------------------

	.type		.nv.reservedSmem.offset0,@object
	.size		.nv.reservedSmem.offset0,0x4
